//
// Generated by NVIDIA NVVM Compiler
//
// Compiler Build ID: CL-36424714
// Cuda compilation tools, release 13.0, V13.0.88
// Based on NVVM 20.0.0
//

.version 9.0
.target sm_100
.address_size 64

	// .globl	_ZN19DiffusionSimulation9DiffusionEPPfS1_ffffff

.visible .entry _ZN19DiffusionSimulation9DiffusionEPPfS1_ffffff(
	.param .u64 .ptr .align 1 _ZN19DiffusionSimulation9DiffusionEPPfS1_ffffff_param_0,
	.param .u64 .ptr .align 1 _ZN19DiffusionSimulation9DiffusionEPPfS1_ffffff_param_1,
	.param .f32 _ZN19DiffusionSimulation9DiffusionEPPfS1_ffffff_param_2,
	.param .f32 _ZN19DiffusionSimulation9DiffusionEPPfS1_ffffff_param_3,
	.param .f32 _ZN19DiffusionSimulation9DiffusionEPPfS1_ffffff_param_4,
	.param .f32 _ZN19DiffusionSimulation9DiffusionEPPfS1_ffffff_param_5,
	.param .f32 _ZN19DiffusionSimulation9DiffusionEPPfS1_ffffff_param_6,
	.param .f32 _ZN19DiffusionSimulation9DiffusionEPPfS1_ffffff_param_7
)
{
	.reg .pred 	%p<9>;
	.reg .b32 	%r<12>;
	.reg .b32 	%f<70>;
	.reg .b64 	%rd<56>;

	ld.param.u64 	%rd4, [_ZN19DiffusionSimulation9DiffusionEPPfS1_ffffff_param_0];
	ld.param.u64 	%rd3, [_ZN19DiffusionSimulation9DiffusionEPPfS1_ffffff_param_1];
	ld.param.f32 	%f9, [_ZN19DiffusionSimulation9DiffusionEPPfS1_ffffff_param_2];
	ld.param.f32 	%f14, [_ZN19DiffusionSimulation9DiffusionEPPfS1_ffffff_param_3];
	ld.param.f32 	%f10, [_ZN19DiffusionSimulation9DiffusionEPPfS1_ffffff_param_4];
	ld.param.f32 	%f11, [_ZN19DiffusionSimulation9DiffusionEPPfS1_ffffff_param_5];
	ld.param.f32 	%f12, [_ZN19DiffusionSimulation9DiffusionEPPfS1_ffffff_param_6];
	ld.param.f32 	%f13, [_ZN19DiffusionSimulation9DiffusionEPPfS1_ffffff_param_7];
	cvta.to.global.u64 	%rd1, %rd4;
	mov.u32 	%r3, %ctaid.x;
	mov.u32 	%r4, %ntid.x;
	mov.u32 	%r5, %tid.x;
	mad.lo.s32 	%r1, %r3, %r4, %r5;
	mov.u32 	%r6, %ctaid.y;
	mov.u32 	%r7, %ntid.y;
	mov.u32 	%r8, %tid.y;
	mad.lo.s32 	%r2, %r6, %r7, %r8;
	cvt.rn.f32.u32 	%f15, %r2;
	add.f32 	%f16, %f14, 0fBF800000;
	setp.leu.f32 	%p1, %f16, %f15;
	setp.eq.s32 	%p2, %r2, 0;
	mul.wide.u32 	%rd5, %r2, 8;
	add.s64 	%rd2, %rd1, %rd5;
	or.pred  	%p3, %p2, %p1;
	@%p3 bra 	$L__BB0_2;
	ld.global.u64 	%rd25, [%rd2+8];
	cvta.to.global.u64 	%rd26, %rd25;
	mul.wide.s32 	%rd27, %r1, 4;
	add.s64 	%rd28, %rd26, %rd27;
	ld.global.f32 	%f32, [%rd28];
	ld.global.u64 	%rd29, [%rd2];
	cvta.to.global.u64 	%rd30, %rd29;
	add.s64 	%rd31, %rd30, %rd27;
	ld.global.f32 	%f33, [%rd31];
	add.f32 	%f34, %f33, %f33;
	sub.f32 	%f35, %f32, %f34;
	add.s32 	%r10, %r2, -1;
	mul.wide.u32 	%rd32, %r10, 8;
	add.s64 	%rd33, %rd1, %rd32;
	ld.global.u64 	%rd34, [%rd33];
	cvta.to.global.u64 	%rd35, %rd34;
	add.s64 	%rd36, %rd35, %rd27;
	ld.global.f32 	%f36, [%rd36];
	add.f32 	%f37, %f35, %f36;
	mul.f32 	%f38, %f11, %f11;
	div.rn.f32 	%f68, %f37, %f38;
	bra.uni 	$L__BB0_5;
$L__BB0_2:
	setp.ne.s32 	%p4, %r2, 0;
	@%p4 bra 	$L__BB0_4;
	ld.global.u64 	%rd18, [%rd1+16];
	cvta.to.global.u64 	%rd19, %rd18;
	mul.wide.s32 	%rd20, %r1, 4;
	add.s64 	%rd21, %rd19, %rd20;
	ld.global.f32 	%f25, [%rd21];
	mul.f32 	%f26, %f25, 0f41000000;
	sub.f32 	%f27, %f26, %f25;
	ld.global.u64 	%rd22, [%rd1];
	cvta.to.global.u64 	%rd23, %rd22;
	add.s64 	%rd24, %rd23, %rd20;
	ld.global.f32 	%f28, [%rd24];
	fma.rn.f32 	%f29, %f28, 0fC0E00000, %f27;
	add.f32 	%f30, %f11, %f11;
	mul.f32 	%f31, %f11, %f30;
	div.rn.f32 	%f68, %f29, %f31;
	bra.uni 	$L__BB0_5;
$L__BB0_4:
	ld.global.u64 	%rd6, [%rd2+-16];
	cvta.to.global.u64 	%rd7, %rd6;
	mul.wide.s32 	%rd8, %r1, 4;
	add.s64 	%rd9, %rd7, %rd8;
	ld.global.f32 	%f17, [%rd9];
	add.s32 	%r9, %r2, -1;
	mul.wide.u32 	%rd10, %r9, 8;
	add.s64 	%rd11, %rd1, %rd10;
	ld.global.u64 	%rd12, [%rd11];
	cvta.to.global.u64 	%rd13, %rd12;
	add.s64 	%rd14, %rd13, %rd8;
	ld.global.f32 	%f18, [%rd14];
	mul.f32 	%f19, %f18, 0f41000000;
	sub.f32 	%f20, %f19, %f17;
	ld.global.u64 	%rd15, [%rd2];
	cvta.to.global.u64 	%rd16, %rd15;
	add.s64 	%rd17, %rd16, %rd8;
	ld.global.f32 	%f21, [%rd17];
	fma.rn.f32 	%f22, %f21, 0fC0E00000, %f20;
	add.f32 	%f23, %f11, %f11;
	mul.f32 	%f24, %f11, %f23;
	div.rn.f32 	%f68, %f22, %f24;
$L__BB0_5:
	cvt.rn.f32.s32 	%f39, %r1;
	add.f32 	%f40, %f9, 0fBF800000;
	setp.leu.f32 	%p5, %f40, %f39;
	setp.lt.s32 	%p6, %r1, 1;
	or.pred  	%p7, %p6, %p5;
	@%p7 bra 	$L__BB0_7;
	ld.global.u64 	%rd43, [%rd2];
	cvta.to.global.u64 	%rd44, %rd43;
	mul.wide.u32 	%rd45, %r1, 4;
	add.s64 	%rd46, %rd44, %rd45;
	ld.global.f32 	%f57, [%rd46+4];
	ld.global.f32 	%f58, [%rd46];
	add.f32 	%f59, %f58, %f58;
	sub.f32 	%f60, %f57, %f59;
	add.s32 	%r11, %r1, -1;
	mul.wide.u32 	%rd47, %r11, 4;
	add.s64 	%rd48, %rd44, %rd47;
	ld.global.f32 	%f61, [%rd48];
	add.f32 	%f62, %f60, %f61;
	mul.f32 	%f63, %f10, %f10;
	div.rn.f32 	%f69, %f62, %f63;
	bra.uni 	$L__BB0_10;
$L__BB0_7:
	setp.ne.s32 	%p8, %r1, 0;
	@%p8 bra 	$L__BB0_9;
	ld.global.u64 	%rd41, [%rd2];
	cvta.to.global.u64 	%rd42, %rd41;
	ld.global.f32 	%f49, [%rd42+8];
	ld.global.f32 	%f50, [%rd42+4];
	mul.f32 	%f51, %f50, 0f41000000;
	sub.f32 	%f52, %f51, %f49;
	ld.global.f32 	%f53, [%rd42];
	fma.rn.f32 	%f54, %f53, 0fC0E00000, %f52;
	add.f32 	%f55, %f10, %f10;
	mul.f32 	%f56, %f10, %f55;
	div.rn.f32 	%f69, %f54, %f56;
	bra.uni 	$L__BB0_10;
$L__BB0_9:
	ld.global.u64 	%rd37, [%rd2];
	cvta.to.global.u64 	%rd38, %rd37;
	mul.wide.s32 	%rd39, %r1, 4;
	add.s64 	%rd40, %rd38, %rd39;
	ld.global.f32 	%f41, [%rd40+-8];
	ld.global.f32 	%f42, [%rd40+-4];
	mul.f32 	%f43, %f42, 0f41000000;
	sub.f32 	%f44, %f43, %f41;
	ld.global.f32 	%f45, [%rd40];
	fma.rn.f32 	%f46, %f45, 0fC0E00000, %f44;
	add.f32 	%f47, %f10, %f10;
	mul.f32 	%f48, %f10, %f47;
	div.rn.f32 	%f69, %f46, %f48;
$L__BB0_10:
	cvta.to.global.u64 	%rd49, %rd3;
	neg.f32 	%f64, %f13;
	add.f32 	%f65, %f68, %f69;
	mul.f32 	%f66, %f65, %f64;
	mul.f32 	%f67, %f12, %f66;
	add.s64 	%rd51, %rd49, %rd5;
	ld.global.u64 	%rd52, [%rd51];
	cvta.to.global.u64 	%rd53, %rd52;
	mul.wide.s32 	%rd54, %r1, 4;
	add.s64 	%rd55, %rd53, %rd54;
	st.global.f32 	[%rd55], %f67;
	ret;

}


// ===== COMPILED SASS (sm_100) =====

	.target	sm_100

	.elftype	@"ET_EXEC"


//--------------------- .note.nv.tkinfo           --------------------------
	.section	.note.nv.tkinfo,"",@"SHT_NOTE"
	.sectionflags	@"SHF_NOTE_NV_TKINFO"
	.tkinfo
        /*0018*/ 	.word	0x00000002
        /*0030*/ 	.string	""
        /*0030*/ 	.string	"ptxas"
        /*0030*/ 	.string	"Cuda compilation tools, release 13.0, V13.0.88"
        /*0030*/ 	.string	"Build cuda_13.0.r13.0/compiler.36424714_0"
        /*0030*/ 	.string	"-arch sm_100 -m 64 "



//--------------------- .note.nv.cuinfo           --------------------------
	.section	.note.nv.cuinfo,"",@"SHT_NOTE"
	.sectionflags	@"SHF_NOTE_NV_CUINFO"
        /*0018*/ 	.short	0x0002
        /*001a*/ 	.short	0x0064
        /*001c*/ 	.short	0x0082
	.zero		2


//--------------------- .nv.info                  --------------------------
	.section	.nv.info,"",@"SHT_CUDA_INFO"
	.align	4


	//----- nvinfo : EIATTR_REGCOUNT
	.align		4
        /*0000*/ 	.byte	0x04, 0x2f
        /*0002*/ 	.short	(.L_1 - .L_0)
	.align		4
.L_0:
        /*0004*/ 	.word	index@(_ZN19DiffusionSimulation9DiffusionEPPfS1_ffffff)
        /*0008*/ 	.word	0x00000013


	//----- nvinfo : EIATTR_FRAME_SIZE
	.align		4
.L_1:
        /*000c*/ 	.byte	0x04, 0x11
        /*000e*/ 	.short	(.L_3 - .L_2)
	.align		4
.L_2:
        /*0010*/ 	.word	index@($__internal_0_$__cuda_sm3x_div_rn_noftz_f32_slowpath)
        /*0014*/ 	.word	0x00000000


	//----- nvinfo : EIATTR_FRAME_SIZE
	.align		4
.L_3:
        /*0018*/ 	.byte	0x04, 0x11
        /*001a*/ 	.short	(.L_5 - .L_4)
	.align		4
.L_4:
        /*001c*/ 	.word	index@(_ZN19DiffusionSimulation9DiffusionEPPfS1_ffffff)
        /*0020*/ 	.word	0x00000000


	//----- nvinfo : EIATTR_MIN_STACK_SIZE
	.align		4
.L_5:
        /*0024*/ 	.byte	0x04, 0x12
        /*0026*/ 	.short	(.L_7 - .L_6)
	.align		4
.L_6:
        /*0028*/ 	.word	index@(_ZN19DiffusionSimulation9DiffusionEPPfS1_ffffff)
        /*002c*/ 	.word	0x00000000
.L_7:


//--------------------- .nv.compat                --------------------------
	.section	.nv.compat,"",@"SHT_CUDA_COMPAT_INFO"
	.align	4
        /*0000*/ 	.byte	0x02, 0x09, 0x00, 0x00, 0x02, 0x02, 0x01, 0x00, 0x02, 0x05, 0x05, 0x00, 0x03, 0x07, 0x01, 0x01
        /*0010*/ 	.byte	0x02, 0x03, 0x00, 0x00, 0x02, 0x06, 0x01, 0x00, 0x04, 0x0b, 0x08, 0x00, 0x01, 0x00, 0x00, 0x00
        /*0020*/ 	.byte	0x00, 0x00, 0x00, 0x00


//--------------------- .nv.info._ZN19DiffusionSimulation9DiffusionEPPfS1_ffffff --------------------------
	.section	.nv.info._ZN19DiffusionSimulation9DiffusionEPPfS1_ffffff,"",@"SHT_CUDA_INFO"
	.sectionflags	@""
	.align	4


	//----- nvinfo : EIATTR_CUDA_API_VERSION
	.align		4
        /*0000*/ 	.byte	0x04, 0x37
        /*0002*/ 	.short	(.L_9 - .L_8)
.L_8:
        /*0004*/ 	.word	0x00000082


	//----- nvinfo : EIATTR_KPARAM_INFO
	.align		4
.L_9:
        /*0008*/ 	.byte	0x04, 0x17
        /*000a*/ 	.short	(.L_11 - .L_10)
.L_10:
        /*000c*/ 	.word	0x00000000
        /*0010*/ 	.short	0x0007
        /*0012*/ 	.short	0x0024
        /*0014*/ 	.byte	0x00, 0xf0, 0x11, 0x00


	//----- nvinfo : EIATTR_KPARAM_INFO
	.align		4
.L_11:
        /*0018*/ 	.byte	0x04, 0x17
        /*001a*/ 	.short	(.L_13 - .L_12)
.L_12:
        /*001c*/ 	.word	0x00000000
        /*0020*/ 	.short	0x0006
        /*0022*/ 	.short	0x0020
        /*0024*/ 	.byte	0x00, 0xf0, 0x11, 0x00


	//----- nvinfo : EIATTR_KPARAM_INFO
	.align		4
.L_13:
        /*0028*/ 	.byte	0x04, 0x17
        /*002a*/ 	.short	(.L_15 - .L_14)
.L_14:
        /*002c*/ 	.word	0x00000000
        /*0030*/ 	.short	0x0005
        /*0032*/ 	.short	0x001c
        /*0034*/ 	.byte	0x00, 0xf0, 0x11, 0x00


	//----- nvinfo : EIATTR_KPARAM_INFO
	.align		4
.L_15:
        /*0038*/ 	.byte	0x04, 0x17
        /*003a*/ 	.short	(.L_17 - .L_16)
.L_16:
        /*003c*/ 	.word	0x00000000
        /*0040*/ 	.short	0x0004
        /*0042*/ 	.short	0x0018
        /*0044*/ 	.byte	0x00, 0xf0, 0x11, 0x00


	//----- nvinfo : EIATTR_KPARAM_INFO
	.align		4
.L_17:
        /*0048*/ 	.byte	0x04, 0x17
        /*004a*/ 	.short	(.L_19 - .L_18)
.L_18:
        /*004c*/ 	.word	0x00000000
        /*0050*/ 	.short	0x0003
        /*0052*/ 	.short	0x0014
        /*0054*/ 	.byte	0x00, 0xf0, 0x11, 0x00


	//----- nvinfo : EIATTR_KPARAM_INFO
	.align		4
.L_19:
        /*0058*/ 	.byte	0x04, 0x17
        /*005a*/ 	.short	(.L_21 - .L_20)
.L_20:
        /*005c*/ 	.word	0x00000000
        /*0060*/ 	.short	0x0002
        /*0062*/ 	.short	0x0010
        /*0064*/ 	.byte	0x00, 0xf0, 0x11, 0x00


	//----- nvinfo : EIATTR_KPARAM_INFO
	.align		4
.L_21:
        /*0068*/ 	.byte	0x04, 0x17
        /*006a*/ 	.short	(.L_23 - .L_22)
.L_22:
        /*006c*/ 	.word	0x00000000
        /*0070*/ 	.short	0x0001
        /*0072*/ 	.short	0x0008
        /*0074*/ 	.byte	0x00, 0xf5, 0x21, 0x00


	//----- nvinfo : EIATTR_KPARAM_INFO
	.align		4
.L_23:
        /*0078*/ 	.byte	0x04, 0x17
        /*007a*/ 	.short	(.L_25 - .L_24)
.L_24:
        /*007c*/ 	.word	0x00000000
        /*0080*/ 	.short	0x0000
        /*0082*/ 	.short	0x0000
        /*0084*/ 	.byte	0x00, 0xf5, 0x21, 0x00


	//----- nvinfo : EIATTR_SPARSE_MMA_MASK
	.align		4
.L_25:
        /*0088*/ 	.byte	0x03, 0x50
        /*008a*/ 	.short	0x0000


	//----- nvinfo : EIATTR_MAXREG_COUNT
	.align		4
        /*008c*/ 	.byte	0x03, 0x1b
        /*008e*/ 	.short	0x00ff


	//----- nvinfo : EIATTR_MERCURY_ISA_VERSION
	.align		4
        /*0090*/ 	.byte	0x03, 0x5f
        /*0092*/ 	.short	0x0101


	//----- nvinfo : EIATTR_VRC_CTA_INIT_COUNT
	.align		4
        /*0094*/ 	.byte	0x02, 0x4a
	.zero		1
	.zero		1


	//----- nvinfo : EIATTR_EXIT_INSTR_OFFSETS
	.align		4
        /*0098*/ 	.byte	0x04, 0x1c
        /*009a*/ 	.short	(.L_27 - .L_26)


	//   ....[0]....
.L_26:
        /*009c*/ 	.word	0x00000cd0


	//----- nvinfo : EIATTR_CRS_STACK_SIZE
	.align		4
.L_27:
        /*00a0*/ 	.byte	0x04, 0x1e
        /*00a2*/ 	.short	(.L_29 - .L_28)
.L_28:
        /*00a4*/ 	.word	0x00000000


	//----- nvinfo : EIATTR_CBANK_PARAM_SIZE
	.align		4
.L_29:
        /*00a8*/ 	.byte	0x03, 0x19
        /*00aa*/ 	.short	0x0028


	//----- nvinfo : EIATTR_PARAM_CBANK
	.align		4
        /*00ac*/ 	.byte	0x04, 0x0a
        /*00ae*/ 	.short	(.L_31 - .L_30)
	.align		4
.L_30:
        /*00b0*/ 	.word	index@(.nv.constant0._ZN19DiffusionSimulation9DiffusionEPPfS1_ffffff)
        /*00b4*/ 	.short	0x0380
        /*00b6*/ 	.short	0x0028


	//----- nvinfo : EIATTR_SW_WAR
	.align		4
.L_31:
        /*00b8*/ 	.byte	0x04, 0x36
        /*00ba*/ 	.short	(.L_33 - .L_32)
.L_32:
        /*00bc*/ 	.word	0x00000008
.L_33:


//--------------------- .nv.callgraph             --------------------------
	.section	.nv.callgraph,"",@"SHT_CUDA_CALLGRAPH"
	.align	4
	.sectionentsize	8
	.align		4
        /*0000*/ 	.word	0x00000000
	.align		4
        /*0004*/ 	.word	0xffffffff
	.align		4
        /*0008*/ 	.word	0x00000000
	.align		4
        /*000c*/ 	.word	0xfffffffe
	.align		4
        /*0010*/ 	.word	0x00000000
	.align		4
        /*0014*/ 	.word	0xfffffffd
	.align		4
        /*0018*/ 	.word	0x00000000
	.align		4
        /*001c*/ 	.word	0xfffffffc


//--------------------- .text._ZN19DiffusionSimulation9DiffusionEPPfS1_ffffff --------------------------
	.section	.text._ZN19DiffusionSimulation9DiffusionEPPfS1_ffffff,"ax",@progbits
	.align	128
        .global         _ZN19DiffusionSimulation9DiffusionEPPfS1_ffffff
        .type           _ZN19DiffusionSimulation9DiffusionEPPfS1_ffffff,@function
        .size           _ZN19DiffusionSimulation9DiffusionEPPfS1_ffffff,(.L_x_30 - _ZN19DiffusionSimulation9DiffusionEPPfS1_ffffff)
        .other          _ZN19DiffusionSimulation9DiffusionEPPfS1_ffffff,@"STO_CUDA_ENTRY STV_DEFAULT"
_ZN19DiffusionSimulation9DiffusionEPPfS1_ffffff:
.text._ZN19DiffusionSimulation9DiffusionEPPfS1_ffffff:
[----:B------:R-:W-:Y:S01]  /*0000*/  LDC R1, c[0x0][0x37c] ;  /* 0x0000df00ff017b82 */ /* 0x000fe20000000800 */
[----:B------:R-:W0:Y:S07]  /*0010*/  S2R R3, SR_TID.Y ;  /* 0x0000000000037919 */ /* 0x000e2e0000002200 */
[----:B------:R-:W1:Y:S01]  /*0020*/  LDC R6, c[0x0][0x360] ;  /* 0x0000d800ff067b82 */ /* 0x000e620000000800 */
[----:B------:R-:W-:Y:S01]  /*0030*/  BSSY.RECONVERGENT B0, `(.L_x_0) ;  /* 0x000006a000007945 */ /* 0x000fe20003800200 */
[----:B------:R-:W1:Y:S06]  /*0040*/  S2R R5, SR_TID.X ;  /* 0x0000000000057919 */ /* 0x000e6c0000002100 */
[----:B------:R-:W0:Y:S08]  /*0050*/  S2UR UR4, SR_CTAID.Y ;  /* 0x00000000000479c3 */ /* 0x000e300000002600 */
[----:B------:R-:W0:Y:S08]  /*0060*/  LDC R2, c[0x0][0x364] ;  /* 0x0000d900ff027b82 */ /* 0x000e300000000800 */
[----:B------:R-:W2:Y:S08]  /*0070*/  LDC R0, c[0x0][0x394] ;  /* 0x0000e500ff007b82 */ /* 0x000eb00000000800 */
[----:B------:R-:W1:Y:S01]  /*0080*/  S2UR UR6, SR_CTAID.X ;  /* 0x00000000000679c3 */ /* 0x000e620000002500 */
[----:B0-----:R-:W-:-:S07]  /*0090*/  IMAD R2, R2, UR4, R3 ;  /* 0x0000000402027c24 */ /* 0x001fce000f8e0203 */
[----:B------:R-:W0:Y:S01]  /*00a0*/  LDC.64 R12, c[0x0][0x380] ;  /* 0x0000e000ff0c7b82 */ /* 0x000e220000000a00 */
[----:B------:R-:W3:Y:S01]  /*00b0*/  LDCU.64 UR4, c[0x0][0x358] ;  /* 0x00006b00ff0477ac */ /* 0x000ee20008000a00 */
[----:B--2---:R-:W-:Y:S01]  /*00c0*/  FADD R3, R0, -1 ;  /* 0xbf80000000037421 */ /* 0x004fe20000000000 */
[----:B------:R-:W-:-:S04]  /*00d0*/  I2FP.F32.U32 R0, R2 ;  /* 0x0000000200007245 */ /* 0x000fc80000201000 */
[----:B------:R-:W-:Y:S01]  /*00e0*/  FSETP.GT.AND P0, PT, R3, R0, PT ;  /* 0x000000000300720b */ /* 0x000fe20003f04000 */
[----:B-1----:R-:W-:-:S03]  /*00f0*/  IMAD R6, R6, UR6, R5 ;  /* 0x0000000606067c24 */ /* 0x002fc6000f8e0205 */
[C---:B------:R-:W-:Y:S01]  /*0100*/  ISETP.EQ.OR P0, PT, R2.reuse, RZ, !P0 ;  /* 0x000000ff0200720c */ /* 0x040fe20004702670 */
[----:B0-----:R-:W-:-:S12]  /*0110*/  IMAD.WIDE.U32 R4, R2, 0x8, R12 ;  /* 0x0000000802047825 */ /* 0x001fd800078e000c */
[----:B---3--:R-:W-:Y:S05]  /*0120*/  @P0 BRA `(.L_x_1) ;  /* 0x00000000007c0947 */ /* 0x008fea0003800000 */
[----:B------:R-:W-:Y:S01]  /*0130*/  IADD3 R3, PT, PT, R2, -0x1, RZ ;  /* 0xffffffff02037810 */ /* 0x000fe20007ffe0ff */
[----:B------:R-:W2:Y:S01]  /*0140*/  LDG.E.64 R10, desc[UR4][R4.64] ;  /* 0x00000004040a7981 */ /* 0x000ea2000c1e1b00 */
[----:B------:R-:W0:Y:S03]  /*0150*/  LDC R7, c[0x0][0x39c] ;  /* 0x0000e700ff077b82 */ /* 0x000e260000000800 */
[----:B------:R-:W-:Y:S01]  /*0160*/  IMAD.WIDE.U32 R12, R3, 0x8, R12 ;  /* 0x00000008030c7825 */ /* 0x000fe200078e000c */
[----:B------:R-:W3:Y:S05]  /*0170*/  LDG.E.64 R8, desc[UR4][R4.64+0x8] ;  /* 0x0000080404087981 */ /* 0x000eea000c1e1b00 */
[----:B------:R-:W4:Y:S01]  /*0180*/  LDG.E.64 R12, desc[UR4][R12.64] ;  /* 0x000000040c0c7981 */ /* 0x000f22000c1e1b00 */
[----:B--2---:R-:W-:-:S04]  /*0190*/  IMAD.WIDE R10, R6, 0x4, R10 ;  /* 0x00000004060a7825 */ /* 0x004fc800078e020a */
[C---:B---3--:R-:W-:Y:S02]  /*01a0*/  IMAD.WIDE R8, R6.reuse, 0x4, R8 ;  /* 0x0000000406087825 */ /* 0x048fe400078e0208 */
[----:B------:R-:W2:Y:S02]  /*01b0*/  LDG.E R10, desc[UR4][R10.64] ;  /* 0x000000040a0a7981 */ /* 0x000ea4000c1e1900 */
[----:B----4-:R-:W-:Y:S02]  /*01c0*/  IMAD.WIDE R14, R6, 0x4, R12 ;  /* 0x00000004060e7825 */ /* 0x010fe400078e020c */
[----:B------:R-:W3:Y:S04]  /*01d0*/  LDG.E R8, desc[UR4][R8.64] ;  /* 0x0000000408087981 */ /* 0x000ee8000c1e1900 */
[----:B------:R-:W4:Y:S01]  /*01e0*/  LDG.E R15, desc[UR4][R14.64] ;  /* 0x000000040e0f7981 */ /* 0x000f22000c1e1900 */
[----:B0-----:R-:W-:Y:S01]  /*01f0*/  FMUL R7, R7, R7 ;  /* 0x0000000707077220 */ /* 0x001fe20000400000 */
[----:B------:R-:W-:Y:S03]  /*0200*/  BSSY.RECONVERGENT B1, `(.L_x_2) ;  /* 0x000000f000017945 */ /* 0x000fe60003800200 */
[----:B------:R-:W0:Y:S01]  /*0210*/  MUFU.RCP R16, R7 ;  /* 0x0000000700107308 */ /* 0x000e220000001000 */
[----:B--2---:R-:W-:-:S04]  /*0220*/  FADD R3, R10, R10 ;  /* 0x0000000a0a037221 */ /* 0x004fc80000000000 */
[----:B---3--:R-:W-:Y:S01]  /*0230*/  FADD R0, R8, -R3 ;  /* 0x8000000308007221 */ /* 0x008fe20000000000 */
[----:B0-----:R-:W-:-:S03]  /*0240*/  FFMA R3, -R7, R16, 1 ;  /* 0x3f80000007037423 */ /* 0x001fc60000000110 */
[----:B----4-:R-:W-:Y:S01]  /*0250*/  FADD R0, R0, R15 ;  /* 0x0000000f00007221 */ /* 0x010fe20000000000 */
[----:B------:R-:W-:-:S03]  /*0260*/  FFMA R3, R16, R3, R16 ;  /* 0x0000000310037223 */ /* 0x000fc60000000010 */
[----:B------:R-:W0:Y:S01]  /*0270*/  FCHK P0, R0, R7 ;  /* 0x0000000700007302 */ /* 0x000e220000000000 */
[----:B------:R-:W-:-:S04]  /*0280*/  FFMA R8, R0, R3, RZ ;  /* 0x0000000300087223 */ /* 0x000fc800000000ff */
[----:B------:R-:W-:-:S04]  /*0290*/  FFMA R9, -R7, R8, R0 ;  /* 0x0000000807097223 */ /* 0x000fc80000000100 */
[----:B------:R-:W-:Y:S01]  /*02a0*/  FFMA R3, R3, R9, R8 ;  /* 0x0000000903037223 */ /* 0x000fe20000000008 */
[----:B0-----:R-:W-:Y:S06]  /*02b0*/  @!P0 BRA `(.L_x_3) ;  /* 0x00000000000c8947 */ /* 0x001fec0003800000 */
[----:B------:R-:W-:Y:S02]  /*02c0*/  MOV R3, R7 ;  /* 0x0000000700037202 */ /* 0x000fe40000000f00 */
[----:B------:R-:W-:-:S07]  /*02d0*/  MOV R8, 0x2f0 ;  /* 0x000002f000087802 */ /* 0x000fce0000000f00 */
[----:B------:R-:W-:Y:S05]  /*02e0*/  CALL.REL.NOINC `($__internal_0_$__cuda_sm3x_div_rn_noftz_f32_slowpath) ;  /* 0x00000008007c7944 */ /* 0x000fea0003c00000 */
.L_x_3:
[----:B------:R-:W-:Y:S05]  /*02f0*/  BSYNC.RECONVERGENT B1 ;  /* 0x0000000000017941 */ /* 0x000fea0003800200 */
.L_x_2:
[----:B------:R-:W-:Y:S01]  /*0300*/  MOV R7, R3 ;  /* 0x0000000300077202 */ /* 0x000fe20000000f00 */
[----:B------:R-:W-:Y:S06]  /*0310*/  BRA `(.L_x_4) ;  /* 0x0000000000ec7947 */ /* 0x000fec0003800000 */
.L_x_1:
[----:B------:R-:W-:-:S13]  /*0320*/  ISETP.NE.AND P0, PT, R2, RZ, PT ;  /* 0x000000ff0200720c */ /* 0x000fda0003f05270 */
[----:B------:R-:W-:Y:S05]  /*0330*/  @P0 BRA `(.L_x_5) ;  /* 0x0000000000680947 */ /* 0x000fea0003800000 */
[----:B------:R-:W0:Y:S08]  /*0340*/  LDC.64 R12, c[0x0][0x380] ;  /* 0x0000e000ff0c7b82 */ /* 0x000e300000000a00 */
[----:B------:R-:W1:Y:S01]  /*0350*/  LDC R3, c[0x0][0x39c] ;  /* 0x0000e700ff037b82 */ /* 0x000e620000000800 */
[----:B0-----:R-:W2:Y:S04]  /*0360*/  LDG.E.64 R8, desc[UR4][R12.64+0x10] ;  /* 0x000010040c087981 */ /* 0x001ea8000c1e1b00 */
[----:B------:R-:W3:Y:S01]  /*0370*/  LDG.E.64 R10, desc[UR4][R12.64] ;  /* 0x000000040c0a7981 */ /* 0x000ee2000c1e1b00 */
[----:B-1----:R-:W-:Y:S01]  /*0380*/  FADD R0, R3, R3 ;  /* 0x0000000303007221 */ /* 0x002fe20000000000 */
[----:B--2---:R-:W-:-:S04]  /*0390*/  IMAD.WIDE R8, R6, 0x4, R8 ;  /* 0x0000000406087825 */ /* 0x004fc800078e0208 */
[----:B---3--:R-:W-:Y:S02]  /*03a0*/  IMAD.WIDE R10, R6, 0x4, R10 ;  /* 0x00000004060a7825 */ /* 0x008fe400078e020a */
[----:B------:R-:W2:Y:S04]  /*03b0*/  LDG.E R8, desc[UR4][R8.64] ;  /* 0x0000000408087981 */ /* 0x000ea8000c1e1900 */
[----:B------:R-:W3:Y:S01]  /*03c0*/  LDG.E R11, desc[UR4][R10.64] ;  /* 0x000000040a0b7981 */ /* 0x000ee2000c1e1900 */
[----:B------:R-:W-:Y:S01]  /*03d0*/  FMUL R3, R0, R3 ;  /* 0x0000000300037220 */ /* 0x000fe20000400000 */
[----:B------:R-:W-:Y:S03]  /*03e0*/  BSSY.RECONVERGENT B1, `(.L_x_6) ;  /* 0x000000e000017945 */ /* 0x000fe60003800200 */
[----:B------:R-:W0:Y:S02]  /*03f0*/  MUFU.RCP R14, R3 ;  /* 0x00000003000e7308 */ /* 0x000e240000001000 */
[----:B0-----:R-:W-:-:S04]  /*0400*/  FFMA R7, -R3, R14, 1 ;  /* 0x3f80000003077423 */ /* 0x001fc8000000010e */
[----:B------:R-:W-:Y:S01]  /*0410*/  FFMA R7, R14, R7, R14 ;  /* 0x000000070e077223 */ /* 0x000fe2000000000e */
[----:B--2---:R-:W-:-:S04]  /*0420*/  FFMA R0, R8, 8, -R8 ;  /* 0x4100000008007823 */ /* 0x004fc80000000808 */
[----:B---3--:R-:W-:-:S04]  /*0430*/  FFMA R0, R11, -7, R0 ;  /* 0xc0e000000b007823 */ /* 0x008fc80000000000 */
[----:B------:R-:W0:Y:S01]  /*0440*/  FCHK P0, R0, R3 ;  /* 0x0000000300007302 */ /* 0x000e220000000000 */
[----:B------:R-:W-:-:S04]  /*0450*/  FFMA R8, R0, R7, RZ ;  /* 0x0000000700087223 */ /* 0x000fc800000000ff */
[----:B------:R-:W-:-:S04]  /*0460*/  FFMA R9, -R3, R8, R0 ;  /* 0x0000000803097223 */ /* 0x000fc80000000100 */
[----:B------:R-:W-:Y:S01]  /*0470*/  FFMA R7, R7, R9, R8 ;  /* 0x0000000907077223 */ /* 0x000fe20000000008 */
[----:B0-----:R-:W-:Y:S06]  /*0480*/  @!P0 BRA `(.L_x_7) ;  /* 0x00000000000c8947 */ /* 0x001fec0003800000 */
[----:B------:R-:W-:-:S07]  /*0490*/  MOV R8, 0x4b0 ;  /* 0x000004b000087802 */ /* 0x000fce0000000f00 */
[----:B------:R-:W-:Y:S05]  /*04a0*/  CALL.REL.NOINC `($__internal_0_$__cuda_sm3x_div_rn_noftz_f32_slowpath) ;  /* 0x00000008000c7944 */ /* 0x000fea0003c00000 */
[----:B------:R-:W-:-:S07]  /*04b0*/  MOV R7, R3 ;  /* 0x0000000300077202 */ /* 0x000fce0000000f00 */
.L_x_7:
[----:B------:R-:W-:Y:S05]  /*04c0*/  BSYNC.RECONVERGENT B1 ;  /* 0x0000000000017941 */ /* 0x000fea0003800200 */
.L_x_6:
[----:B------:R-:W-:Y:S05]  /*04d0*/  BRA `(.L_x_4) ;  /* 0x00000000007c7947 */ /* 0x000fea0003800000 */
.L_x_5:
[----:B------:R-:W-:Y:S01]  /*04e0*/  IADD3 R15, PT, PT, R2, -0x1, RZ ;  /* 0xffffffff020f7810 */ /* 0x000fe20007ffe0ff */
[----:B------:R-:W2:Y:S01]  /*04f0*/  LDG.E.64 R8, desc[UR4][R4.64+-0x10] ;  /* 0xfffff00404087981 */ /* 0x000ea2000c1e1b00 */
[----:B------:R-:W0:Y:S03]  /*0500*/  LDC R0, c[0x0][0x39c] ;  /* 0x0000e700ff007b82 */ /* 0x000e260000000800 */
[----:B------:R-:W-:Y:S02]  /*0510*/  IMAD.WIDE.U32 R14, R15, 0x8, R12 ;  /* 0x000000080f0e7825 */ /* 0x000fe400078e000c */
[----:B------:R-:W3:Y:S04]  /*0520*/  LDG.E.64 R12, desc[UR4][R4.64] ;  /* 0x00000004040c7981 */ /* 0x000ee8000c1e1b00 */
[----:B------:R-:W4:Y:S01]  /*0530*/  LDG.E.64 R10, desc[UR4][R14.64] ;  /* 0x000000040e0a7981 */ /* 0x000f22000c1e1b00 */
[----:B--2---:R-:W-:-:S04]  /*0540*/  IMAD.WIDE R8, R6, 0x4, R8 ;  /* 0x0000000406087825 */ /* 0x004fc800078e0208 */
[C---:B---3--:R-:W-:Y:S02]  /*0550*/  IMAD.WIDE R12, R6.reuse, 0x4, R12 ;  /* 0x00000004060c7825 */ /* 0x048fe400078e020c */
[----:B------:R-:W2:Y:S02]  /*0560*/  LDG.E R8, desc[UR4][R8.64] ;  /* 0x0000000408087981 */ /* 0x000ea4000c1e1900 */
[----:B----4-:R-:W-:Y:S02]  /*0570*/  IMAD.WIDE R10, R6, 0x4, R10 ;  /* 0x00000004060a7825 */ /* 0x010fe400078e020a */
[----:B------:R-:W3:Y:S04]  /*0580*/  LDG.E R13, desc[UR4][R12.64] ;  /* 0x000000040c0d7981 */ /* 0x000ee8000c1e1900 */
[----:B------:R-:W2:Y:S01]  /*0590*/  LDG.E R11, desc[UR4][R10.64] ;  /* 0x000000040a0b7981 */ /* 0x000ea2000c1e1900 */
[----:B0-----:R-:W-:-:S04]  /*05a0*/  FADD R3, R0, R0 ;  /* 0x0000000000037221 */ /* 0x001fc80000000000 */
[----:B------:R-:W-:-:S04]  /*05b0*/  FMUL R16, R3, R0 ;  /* 0x0000000003107220 */ /* 0x000fc80000400000 */
[----:B------:R-:W0:Y:S01]  /*05c0*/  MUFU.RCP R7, R16 ;  /* 0x0000001000077308 */ /* 0x000e220000001000 */
[----:B------:R-:W-:Y:S01]  /*05d0*/  BSSY.RECONVERGENT B1, `(.L_x_4) ;  /* 0x000000f000017945 */ /* 0x000fe20003800200 */
[----:B0-----:R-:W-:Y:S01]  /*05e0*/  FFMA R14, -R16, R7, 1 ;  /* 0x3f800000100e7423 */ /* 0x001fe20000000107 */
[----:B--2---:R-:W-:-:S04]  /*05f0*/  FFMA R0, R11, 8, -R8 ;  /* 0x410000000b007823 */ /* 0x004fc80000000808 */
[----:B---3--:R-:W-:-:S04]  /*0600*/  FFMA R3, R13, -7, R0 ;  /* 0xc0e000000d037823 */ /* 0x008fc80000000000 */
[----:B------:R-:W0:Y:S01]  /*0610*/  FCHK P0, R3, R16 ;  /* 0x0000001003007302 */ /* 0x000e220000000000 */
[----:B------:R-:W-:-:S04]  /*0620*/  FFMA R0, R7, R14, R7 ;  /* 0x0000000e07007223 */ /* 0x000fc80000000007 */
[----:B------:R-:W-:-:S04]  /*0630*/  FFMA R7, R0, R3, RZ ;  /* 0x0000000300077223 */ /* 0x000fc800000000ff */
[----:B------:R-:W-:-:S04]  /*0640*/  FFMA R8, -R16, R7, R3 ;  /* 0x0000000710087223 */ /* 0x000fc80000000103 */
[----:B------:R-:W-:Y:S01]  /*0650*/  FFMA R7, R0, R8, R7 ;  /* 0x0000000800077223 */ /* 0x000fe20000000007 */
[----:B0-----:R-:W-:Y:S06]  /*0660*/  @!P0 BRA `(.L_x_8) ;  /* 0x0000000000148947 */ /* 0x001fec0003800000 */
[----:B------:R-:W-:Y:S02]  /*0670*/  MOV R0, R3 ;  /* 0x0000000300007202 */ /* 0x000fe40000000f00 */
[----:B------:R-:W-:Y:S02]  /*0680*/  MOV R3, R16 ;  /* 0x0000001000037202 */ /* 0x000fe40000000f00 */
[----:B------:R-:W-:-:S07]  /*0690*/  MOV R8, 0x6b0 ;  /* 0x000006b000087802 */ /* 0x000fce0000000f00 */
[----:B------:R-:W-:Y:S05]  /*06a0*/  CALL.REL.NOINC `($__internal_0_$__cuda_sm3x_div_rn_noftz_f32_slowpath) ;  /* 0x00000004008c7944 */ /* 0x000fea0003c00000 */
[----:B------:R-:W-:-:S07]  /*06b0*/  MOV R7, R3 ;  /* 0x0000000300077202 */ /* 0x000fce0000000f00 */
.L_x_8:
[----:B------:R-:W-:Y:S05]  /*06c0*/  BSYNC.RECONVERGENT B1 ;  /* 0x0000000000017941 */ /* 0x000fea0003800200 */
.L_x_4:
[----:B------:R-:W-:Y:S05]  /*06d0*/  BSYNC.RECONVERGENT B0 ;  /* 0x0000000000007941 */ /* 0x000fea0003800200 */
.L_x_0:
[----:B------:R-:W0:Y:S01]  /*06e0*/  LDC R3, c[0x0][0x390] ;  /* 0x0000e400ff037b82 */ /* 0x000e220000000800 */
[----:B------:R-:W-:Y:S01]  /*06f0*/  I2FP.F32.S32 R0, R6 ;  /* 0x0000000600007245 */ /* 0x000fe20000201400 */
[----:B------:R-:W-:Y:S01]  /*0700*/  BSSY.RECONVERGENT B0, `(.L_x_9) ;  /* 0x0000053000007945 */ /* 0x000fe20003800200 */
[----:B0-----:R-:W-:-:S05]  /*0710*/  FADD R3, R3, -1 ;  /* 0xbf80000003037421 */ /* 0x001fca0000000000 */
[----:B------:R-:W-:-:S04]  /*0720*/  FSETP.GT.AND P0, PT, R3, R0, PT ;  /* 0x000000000300720b */ /* 0x000fc80003f04000 */
[----:B------:R-:W-:-:S13]  /*0730*/  ISETP.LT.OR P0, PT, R6, 0x1, !P0 ;  /* 0x000000010600780c */ /* 0x000fda0004701670 */
[----:B------:R-:W-:Y:S05]  /*0740*/  @P0 BRA `(.L_x_10) ;  /* 0x00000000006c0947 */ /* 0x000fea0003800000 */
[----:B------:R-:W2:Y:S01]  /*0750*/  LDG.E.64 R4, desc[UR4][R4.64] ;  /* 0x0000000404047981 */ /* 0x000ea2000c1e1b00 */
[C---:B------:R-:W-:Y:S01]  /*0760*/  IADD3 R11, PT, PT, R6.reuse, -0x1, RZ ;  /* 0xffffffff060b7810 */ /* 0x040fe20007ffe0ff */
[----:B------:R-:W0:Y:S01]  /*0770*/  LDC R13, c[0x0][0x398] ;  /* 0x0000e600ff0d7b82 */ /* 0x000e220000000800 */
[----:B--2---:R-:W-:-:S05]  /*0780*/  IMAD.WIDE.U32 R8, R6, 0x4, R4 ;  /* 0x0000000406087825 */ /* 0x004fca00078e0004 */
[----:B------:R-:W2:Y:S01]  /*0790*/  LDG.E R3, desc[UR4][R8.64] ;  /* 0x0000000408037981 */ /* 0x000ea2000c1e1900 */
[----:B------:R-:W-:-:S03]  /*07a0*/  IMAD.WIDE.U32 R10, R11, 0x4, R4 ;  /* 0x000000040b0a7825 */ /* 0x000fc600078e0004 */
        /* <DEDUP_REMOVED lines=18> */
.L_x_12:
[----:B------:R-:W-:Y:S05]  /*08d0*/  BSYNC.RECONVERGENT B1 ;  /* 0x0000000000017941 */ /* 0x000fea0003800200 */
.L_x_11:
[----:B------:R-:W-:Y:S01]  /*08e0*/  MOV R0, R3 ;  /* 0x0000000300007202 */ /* 0x000fe20000000f00 */
[----:B------:R-:W-:Y:S06]  /*08f0*/  BRA `(.L_x_13) ;  /* 0x0000000000cc7947 */ /* 0x000fec0003800000 */
.L_x_10:
[----:B------:R-:W-:-:S13]  /*0900*/  ISETP.NE.AND P0, PT, R6, RZ, PT ;  /* 0x000000ff0600720c */ /* 0x000fda0003f05270 */
[----:B------:R-:W-:Y:S05]  /*0910*/  @P0 BRA `(.L_x_14) ;  /* 0x0000000000600947 */ /* 0x000fea0003800000 */
[----:B------:R-:W2:Y:S01]  /*0920*/  LDG.E.64 R4, desc[UR4][R4.64] ;  /* 0x0000000404047981 */ /* 0x000ea2000c1e1b00 */
[----:B------:R-:W0:Y:S03]  /*0930*/  LDC R11, c[0x0][0x398] ;  /* 0x0000e600ff0b7b82 */ /* 0x000e260000000800 */
[----:B--2---:R-:W2:Y:S04]  /*0940*/  LDG.E R0, desc[UR4][R4.64+0x8] ;  /* 0x0000080404007981 */ /* 0x004ea8000c1e1900 */
[----:B------:R-:W2:Y:S04]  /*0950*/  LDG.E R3, desc[UR4][R4.64+0x4] ;  /* 0x0000040404037981 */ /* 0x000ea8000c1e1900 */
[----:B------:R-:W3:Y:S01]  /*0960*/  LDG.E R9, desc[UR4][R4.64] ;  /* 0x0000000404097981 */ /* 0x000ee2000c1e1900 */
[----:B0-----:R-:W-:Y:S01]  /*0970*/  FADD R8, R11, R11 ;  /* 0x0000000b0b087221 */ /* 0x001fe20000000000 */
[----:B------:R-:W-:Y:S03]  /*0980*/  BSSY.RECONVERGENT B1, `(.L_x_15) ;  /* 0x000000f000017945 */ /* 0x000fe60003800200 */
[----:B------:R-:W-:-:S04]  /*0990*/  FMUL R11, R8, R11 ;  /* 0x0000000b080b7220 */ /* 0x000fc80000400000 */
[----:B------:R-:W0:Y:S01]  /*09a0*/  MUFU.RCP R8, R11 ;  /* 0x0000000b00087308 */ /* 0x000e220000001000 */
[----:B--2---:R-:W-:Y:S01]  /*09b0*/  FFMA R0, R3, 8, -R0 ;  /* 0x4100000003007823 */ /* 0x004fe20000000800 */
[----:B0-----:R-:W-:-:S03]  /*09c0*/  FFMA R3, -R11, R8, 1 ;  /* 0x3f8000000b037423 */ /* 0x001fc60000000108 */
[----:B---3--:R-:W-:Y:S01]  /*09d0*/  FFMA R0, R9, -7, R0 ;  /* 0xc0e0000009007823 */ /* 0x008fe20000000000 */
        /* <DEDUP_REMOVED lines=9> */
.L_x_16:
[----:B------:R-:W-:Y:S05]  /*0a70*/  BSYNC.RECONVERGENT B1 ;  /* 0x0000000000017941 */ /* 0x000fea0003800200 */
.L_x_15:
[----:B------:R-:W-:Y:S01]  /*0a80*/  MOV R0, R3 ;  /* 0x0000000300007202 */ /* 0x000fe20000000f00 */
[----:B------:R-:W-:Y:S06]  /*0a90*/  BRA `(.L_x_13) ;  /* 0x0000000000647947 */ /* 0x000fec0003800000 */
.L_x_14:
[----:B------:R-:W2:Y:S01]  /*0aa0*/  LDG.E.64 R4, desc[UR4][R4.64] ;  /* 0x0000000404047981 */ /* 0x000ea2000c1e1b00 */
[----:B------:R-:W0:Y:S01]  /*0ab0*/  LDC R10, c[0x0][0x398] ;  /* 0x0000e600ff0a7b82 */ /* 0x000e220000000800 */
[----:B--2---:R-:W-:-:S05]  /*0ac0*/  IMAD.WIDE R8, R6, 0x4, R4 ;  /* 0x0000000406087825 */ /* 0x004fca00078e0204 */
[----:B------:R-:W2:Y:S04]  /*0ad0*/  LDG.E R0, desc[UR4][R8.64+-0x8] ;  /* 0xfffff80408007981 */ /* 0x000ea8000c1e1900 */
[----:B------:R-:W2:Y:S04]  /*0ae0*/  LDG.E R3, desc[UR4][R8.64+-0x4] ;  /* 0xfffffc0408037981 */ /* 0x000ea8000c1e1900 */
[----:B------:R-:W3:Y:S01]  /*0af0*/  LDG.E R11, desc[UR4][R8.64] ;  /* 0x00000004080b7981 */ /* 0x000ee2000c1e1900 */
[----:B0-----:R-:W-:Y:S01]  /*0b00*/  FADD R13, R10, R10 ;  /* 0x0000000a0a0d7221 */ /* 0x001fe20000000000 */
[----:B------:R-:W-:Y:S03]  /*0b10*/  BSSY.RECONVERGENT B1, `(.L_x_13) ;  /* 0x0000011000017945 */ /* 0x000fe60003800200 */
[----:B------:R-:W-:-:S04]  /*0b20*/  FMUL R10, R13, R10 ;  /* 0x0000000a0d0a7220 */ /* 0x000fc80000400000 */
[----:B------:R-:W0:Y:S02]  /*0b30*/  MUFU.RCP R13, R10 ;  /* 0x0000000a000d7308 */ /* 0x000e240000001000 */
[----:B0-----:R-:W-:Y:S01]  /*0b40*/  FFMA R12, -R10, R13, 1 ;  /* 0x3f8000000a0c7423 */ /* 0x001fe2000000010d */
[----:B--2---:R-:W-:-:S04]  /*0b50*/  FFMA R0, R3, 8, -R0 ;  /* 0x4100000003007823 */ /* 0x004fc80000000800 */
        /* <DEDUP_REMOVED lines=12> */
.L_x_17:
[----:B------:R-:W-:Y:S05]  /*0c20*/  BSYNC.RECONVERGENT B1 ;  /* 0x0000000000017941 */ /* 0x000fea0003800200 */
.L_x_13:
[----:B------:R-:W-:Y:S05]  /*0c30*/  BSYNC.RECONVERGENT B0 ;  /* 0x0000000000007941 */ /* 0x000fea0003800200 */
.L_x_9:
[----:B------:R-:W0:Y:S01]  /*0c40*/  LDC.64 R4, c[0x0][0x388] ;  /* 0x0000e200ff047b82 */ /* 0x000e220000000a00 */
[----:B------:R-:W1:Y:S01]  /*0c50*/  LDCU.64 UR6, c[0x0][0x3a0] ;  /* 0x00007400ff0677ac */ /* 0x000e620008000a00 */
[----:B0-----:R-:W-:-:S06]  /*0c60*/  IMAD.WIDE.U32 R2, R2, 0x8, R4 ;  /* 0x0000000802027825 */ /* 0x001fcc00078e0004 */
[----:B------:R-:W2:Y:S01]  /*0c70*/  LDG.E.64 R2, desc[UR4][R2.64] ;  /* 0x0000000402027981 */ /* 0x000ea2000c1e1b00 */
[----:B------:R-:W-:-:S04]  /*0c80*/  FADD R0, R0, R7 ;  /* 0x0000000700007221 */ /* 0x000fc80000000000 */
[----:B-1----:R-:W-:-:S04]  /*0c90*/  FMUL R0, R0, -UR7 ;  /* 0x8000000700007c20 */ /* 0x002fc80008400000 */
[----:B------:R-:W-:Y:S01]  /*0ca0*/  FMUL R5, R0, UR6 ;  /* 0x0000000600057c20 */ /* 0x000fe20008400000 */
[----:B--2---:R-:W-:-:S05]  /*0cb0*/  IMAD.WIDE R6, R6, 0x4, R2 ;  /* 0x0000000406067825 */ /* 0x004fca00078e0202 */
[----:B------:R-:W-:Y:S01]  /*0cc0*/  STG.E desc[UR4][R6.64], R5 ;  /* 0x0000000506007986 */ /* 0x000fe2000c101904 */
[----:B------:R-:W-:Y:S05]  /*0cd0*/  EXIT ;  /* 0x000000000000794d */ /* 0x000fea0003800000 */
        .weak           $__internal_0_$__cuda_sm3x_div_rn_noftz_f32_slowpath
        .type           $__internal_0_$__cuda_sm3x_div_rn_noftz_f32_slowpath,@function
        .size           $__internal_0_$__cuda_sm3x_div_rn_noftz_f32_slowpath,(.L_x_30 - $__internal_0_$__cuda_sm3x_div_rn_noftz_f32_slowpath)
$__internal_0_$__cuda_sm3x_div_rn_noftz_f32_slowpath:
[----:B------:R-:W-:Y:S01]  /*0ce0*/  SHF.R.U32.HI R10, RZ, 0x17, R3 ;  /* 0x00000017ff0a7819 */ /* 0x000fe20000011603 */
[----:B------:R-:W-:Y:S01]  /*0cf0*/  BSSY.RECONVERGENT B2, `(.L_x_18) ;  /* 0x0000062000027945 */ /* 0x000fe20003800200 */
[----:B------:R-:W-:Y:S02]  /*0d00*/  SHF.R.U32.HI R9, RZ, 0x17, R0 ;  /* 0x00000017ff097819 */ /* 0x000fe40000011600 */
[----:B------:R-:W-:Y:S02]  /*0d10*/  LOP3.LUT R14, R10, 0xff, RZ, 0xc0, !PT ;  /* 0x000000ff0a0e7812 */ /* 0x000fe400078ec0ff */
[----:B------:R-:W-:Y:S02]  /*0d20*/  LOP3.LUT R12, R9, 0xff, RZ, 0xc0, !PT ;  /* 0x000000ff090c7812 */ /* 0x000fe400078ec0ff */
[----:B------:R-:W-:Y:S02]  /*0d30*/  IADD3 R11, PT, PT, R14, -0x1, RZ ;  /* 0xffffffff0e0b7810 */ /* 0x000fe40007ffe0ff */
[----:B------:R-:W-:-:S02]  /*0d40*/  IADD3 R10, PT, PT, R12, -0x1, RZ ;  /* 0xffffffff0c0a7810 */ /* 0x000fc40007ffe0ff */
[----:B------:R-:W-:-:S04]  /*0d50*/  ISETP.GT.U32.AND P0, PT, R11, 0xfd, PT ;  /* 0x000000fd0b00780c */ /* 0x000fc80003f04070 */
[----:B------:R-:W-:-:S13]  /*0d60*/  ISETP.GT.U32.OR P0, PT, R10, 0xfd, P0 ;  /* 0x000000fd0a00780c */ /* 0x000fda0000704470 */
[----:B------:R-:W-:Y:S01]  /*0d70*/  @!P0 MOV R9, RZ ;  /* 0x000000ff00098202 */ /* 0x000fe20000000f00 */
[----:B------:R-:W-:Y:S06]  /*0d80*/  @!P0 BRA `(.L_x_19) ;  /* 0x00000000005c8947 */ /* 0x000fec0003800000 */
[----:B------:R-:W-:Y:S02]  /*0d90*/  FSETP.GTU.FTZ.AND P0, PT, |R0|, +INF , PT ;  /* 0x7f8000000000780b */ /* 0x000fe40003f1c200 */
[----:B------:R-:W-:-:S04]  /*0da0*/  FSETP.GTU.FTZ.AND P1, PT, |R3|, +INF , PT ;  /* 0x7f8000000300780b */ /* 0x000fc80003f3c200 */
[----:B------:R-:W-:-:S13]  /*0db0*/  PLOP3.LUT P0, PT, P0, P1, PT, 0xf8, 0x8f ;  /* 0x00000000008f781c */ /* 0x000fda0000703f70 */
[----:B------:R-:W-:Y:S05]  /*0dc0*/  @P0 BRA `(.L_x_20) ;  /* 0x00000004004c0947 */ /* 0x000fea0003800000 */
[----:B------:R-:W-:-:S13]  /*0dd0*/  LOP3.LUT P0, RZ, R3, 0x7fffffff, R0, 0xc8, !PT ;  /* 0x7fffffff03ff7812 */ /* 0x000fda000780c800 */
[----:B------:R-:W-:Y:S05]  /*0de0*/  @!P0 BRA `(.L_x_21) ;  /* 0x00000004003c8947 */ /* 0x000fea0003800000 */
[C---:B------:R-:W-:Y:S02]  /*0df0*/  FSETP.NEU.FTZ.AND P2, PT, |R0|.reuse, +INF , PT ;  /* 0x7f8000000000780b */ /* 0x040fe40003f5d200 */
[----:B------:R-:W-:Y:S02]  /*0e00*/  FSETP.NEU.FTZ.AND P1, PT, |R3|, +INF , PT ;  /* 0x7f8000000300780b */ /* 0x000fe40003f3d200 */
[----:B------:R-:W-:-:S11]  /*0e10*/  FSETP.NEU.FTZ.AND P0, PT, |R0|, +INF , PT ;  /* 0x7f8000000000780b */ /* 0x000fd60003f1d200 */
[----:B------:R-:W-:Y:S05]  /*0e20*/  @!P1 BRA !P2, `(.L_x_21) ;  /* 0x00000004002c9947 */ /* 0x000fea0005000000 */
[----:B------:R-:W-:-:S04]  /*0e30*/  LOP3.LUT P2, RZ, R0, 0x7fffffff, RZ, 0xc0, !PT ;  /* 0x7fffffff00ff7812 */ /* 0x000fc8000784c0ff */
[----:B------:R-:W-:-:S13]  /*0e40*/  PLOP3.LUT P1, PT, P1, P2, PT, 0x2f, 0xf2 ;  /* 0x0000000000f2781c */ /* 0x000fda0000f24577 */
[----:B------:R-:W-:Y:S05]  /*0e50*/  @P1 BRA `(.L_x_22) ;  /* 0x0000000400181947 */ /* 0x000fea0003800000 */
[----:B------:R-:W-:-:S04]  /*0e60*/  LOP3.LUT P1, RZ, R3, 0x7fffffff, RZ, 0xc0, !PT ;  /* 0x7fffffff03ff7812 */ /* 0x000fc8000782c0ff */
[----:B------:R-:W-:-:S13]  /*0e70*/  PLOP3.LUT P0, PT, P0, P1, PT, 0x2f, 0xf2 ;  /* 0x0000000000f2781c */ /* 0x000fda0000702577 */
[----:B------:R-:W-:Y:S05]  /*0e80*/  @P0 BRA `(.L_x_23) ;  /* 0x0000000400000947 */ /* 0x000fea0003800000 */
[----:B------:R-:W-:Y:S02]  /*0e90*/  ISETP.GE.AND P0, PT, R10, RZ, PT ;  /* 0x000000ff0a00720c */ /* 0x000fe40003f06270 */
[----:B------:R-:W-:-:S11]  /*0ea0*/  ISETP.GE.AND P1, PT, R11, RZ, PT ;  /* 0x000000ff0b00720c */ /* 0x000fd60003f26270 */
[----:B------:R-:W-:Y:S01]  /*0eb0*/  @P0 MOV R9, RZ ;  /* 0x000000ff00090202 */ /* 0x000fe20000000f00 */
[----:B------:R-:W-:Y:S01]  /*0ec0*/  @!P0 FFMA R0, R0, 1.84467440737095516160e+19, RZ ;  /* 0x5f80000000008823 */ /* 0x000fe200000000ff */
[----:B------:R-:W-:Y:S01]  /*0ed0*/  @!P0 MOV R9, 0xffffffc0 ;  /* 0xffffffc000098802 */ /* 0x000fe20000000f00 */
[----:B------:R-:W-:-:S03]  /*0ee0*/  @!P1 FFMA R3, R3, 1.84467440737095516160e+19, RZ ;  /* 0x5f80000003039823 */ /* 0x000fc600000000ff */
[----:B------:R-:W-:-:S07]  /*0ef0*/  @!P1 IADD3 R9, PT, PT, R9, 0x40, RZ ;  /* 0x0000004009099810 */ /* 0x000fce0007ffe0ff */
.L_x_19:
[----:B------:R-:W-:Y:S01]  /*0f00*/  LEA R10, R14, 0xc0800000, 0x17 ;  /* 0xc08000000e0a7811 */ /* 0x000fe200078eb8ff */
[----:B------:R-:W-:Y:S03]  /*0f10*/  BSSY.RECONVERGENT B3, `(.L_x_24) ;  /* 0x0000036000037945 */ /* 0x000fe60003800200 */
[----:B------:R-:W-:Y:S02]  /*0f20*/  IADD3 R10, PT, PT, -R10, R3, RZ ;  /* 0x000000030a0a7210 */ /* 0x000fe40007ffe1ff */
[----:B------:R-:W-:Y:S02]  /*0f30*/  IADD3 R3, PT, PT, R12, -0x7f, RZ ;  /* 0xffffff810c037810 */ /* 0x000fe40007ffe0ff */
[----:B------:R0:W1:Y:S01]  /*0f40*/  MUFU.RCP R11, R10 ;  /* 0x0000000a000b7308 */ /* 0x0000620000001000 */
[----:B------:R-:W-:Y:S02]  /*0f50*/  FADD.FTZ R13, -R10, -RZ ;  /* 0x800000ff0a0d7221 */ /* 0x000fe40000010100 */
[C---:B------:R-:W-:Y:S01]  /*0f60*/  IMAD R0, R3.reuse, -0x800000, R0 ;  /* 0xff80000003007824 */ /* 0x040fe200078e0200 */
[----:B0-----:R-:W-:-:S04]  /*0f70*/  IADD3 R10, PT, PT, R3, 0x7f, -R14 ;  /* 0x0000007f030a7810 */ /* 0x001fc80007ffe80e */
[----:B------:R-:W-:Y:S01]  /*0f80*/  IADD3 R10, PT, PT, R10, R9, RZ ;  /* 0x000000090a0a7210 */ /* 0x000fe20007ffe0ff */
[----:B-1----:R-:W-:-:S04]  /*0f90*/  FFMA R12, R11, R13, 1 ;  /* 0x3f8000000b0c7423 */ /* 0x002fc8000000000d */
[----:B------:R-:W-:-:S04]  /*0fa0*/  FFMA R16, R11, R12, R11 ;  /* 0x0000000c0b107223 */ /* 0x000fc8000000000b */
[----:B------:R-:W-:-:S04]  /*0fb0*/  FFMA R11, R0, R16, RZ ;  /* 0x00000010000b7223 */ /* 0x000fc800000000ff */
[----:B------:R-:W-:-:S04]  /*0fc0*/  FFMA R12, R13, R11, R0 ;  /* 0x0000000b0d0c7223 */ /* 0x000fc80000000000 */
[----:B------:R-:W-:-:S04]  /*0fd0*/  FFMA R11, R16, R12, R11 ;  /* 0x0000000c100b7223 */ /* 0x000fc8000000000b */
[----:B------:R-:W-:-:S04]  /*0fe0*/  FFMA R12, R13, R11, R0 ;  /* 0x0000000b0d0c7223 */ /* 0x000fc80000000000 */
[----:B------:R-:W-:-:S05]  /*0ff0*/  FFMA R0, R16, R12, R11 ;  /* 0x0000000c10007223 */ /* 0x000fca000000000b */
[----:B------:R-:W-:-:S04]  /*1000*/  SHF.R.U32.HI R3, RZ, 0x17, R0 ;  /* 0x00000017ff037819 */ /* 0x000fc80000011600 */
[----:B------:R-:W-:-:S04]  /*1010*/  LOP3.LUT R3, R3, 0xff, RZ, 0xc0, !PT ;  /* 0x000000ff03037812 */ /* 0x000fc800078ec0ff */
[----:B------:R-:W-:-:S04]  /*1020*/  IADD3 R13, PT, PT, R3, R10, RZ ;  /* 0x0000000a030d7210 */ /* 0x000fc80007ffe0ff */
[----:B------:R-:W-:-:S04]  /*1030*/  IADD3 R3, PT, PT, R13, -0x1, RZ ;  /* 0xffffffff0d037810 */ /* 0x000fc80007ffe0ff */
[----:B------:R-:W-:-:S13]  /*1040*/  ISETP.GE.U32.AND P0, PT, R3, 0xfe, PT ;  /* 0x000000fe0300780c */ /* 0x000fda0003f06070 */
[----:B------:R-:W-:Y:S05]  /*1050*/  @!P0 BRA `(.L_x_25) ;  /* 0x0000000000808947 */ /* 0x000fea0003800000 */
[----:B------:R-:W-:-:S13]  /*1060*/  ISETP.GT.AND P0, PT, R13, 0xfe, PT ;  /* 0x000000fe0d00780c */ /* 0x000fda0003f04270 */
[----:B------:R-:W-:Y:S05]  /*1070*/  @P0 BRA `(.L_x_26) ;  /* 0x00000000006c0947 */ /* 0x000fea0003800000 */
[----:B------:R-:W-:-:S13]  /*1080*/  ISETP.GE.AND P0, PT, R13, 0x1, PT ;  /* 0x000000010d00780c */ /* 0x000fda0003f06270 */
[----:B------:R-:W-:Y:S05]  /*1090*/  @P0 BRA `(.L_x_27) ;  /* 0x0000000000740947 */ /* 0x000fea0003800000 */
[----:B------:R-:W-:Y:S02]  /*10a0*/  ISETP.GE.AND P0, PT, R13, -0x18, PT ;  /* 0xffffffe80d00780c */ /* 0x000fe40003f06270 */
[----:B------:R-:W-:-:S11]  /*10b0*/  LOP3.LUT R0, R0, 0x80000000, RZ, 0xc0, !PT ;  /* 0x8000000000007812 */ /* 0x000fd600078ec0ff */
[----:B------:R-:W-:Y:S05]  /*10c0*/  @!P0 BRA `(.L_x_27) ;  /* 0x0000000000688947 */ /* 0x000fea0003800000 */
[CCC-:B------:R-:W-:Y:S01]  /*10d0*/  FFMA.RZ R3, R16.reuse, R12.reuse, R11.reuse ;  /* 0x0000000c10037223 */ /* 0x1c0fe2000000c00b */
[CCC-:B------:R-:W-:Y:S01]  /*10e0*/  FFMA.RM R10, R16.reuse, R12.reuse, R11.reuse ;  /* 0x0000000c100a7223 */ /* 0x1c0fe2000000400b */
[C---:B------:R-:W-:Y:S02]  /*10f0*/  ISETP.NE.AND P2, PT, R13.reuse, RZ, PT ;  /* 0x000000ff0d00720c */ /* 0x040fe40003f45270 */
[----:B------:R-:W-:Y:S02]  /*1100*/  ISETP.NE.AND P1, PT, R13, RZ, PT ;  /* 0x000000ff0d00720c */ /* 0x000fe40003f25270 */
[----:B------:R-:W-:Y:S01]  /*1110*/  LOP3.LUT R9, R3, 0x7fffff, RZ, 0xc0, !PT ;  /* 0x007fffff03097812 */ /* 0x000fe200078ec0ff */
[----:B------:R-:W-:Y:S01]  /*1120*/  FFMA.RP R3, R16, R12, R11 ;  /* 0x0000000c10037223 */ /* 0x000fe2000000800b */
[----:B------:R-:W-:Y:S02]  /*1130*/  IADD3 R12, PT, PT, R13, 0x20, RZ ;  /* 0x000000200d0c7810 */ /* 0x000fe40007ffe0ff */
[----:B------:R-:W-:-:S02]  /*1140*/  LOP3.LUT R9, R9, 0x800000, RZ, 0xfc, !PT ;  /* 0x0080000009097812 */ /* 0x000fc400078efcff */
[----:B------:R-:W-:Y:S02]  /*1150*/  IADD3 R11, PT, PT, -R13, RZ, RZ ;  /* 0x000000ff0d0b7210 */ /* 0x000fe40007ffe1ff */
[----:B------:R-:W-:Y:S02]  /*1160*/  SHF.L.U32 R12, R9, R12, RZ ;  /* 0x0000000c090c7219 */ /* 0x000fe400000006ff */
[----:B------:R-:W-:Y:S02]  /*1170*/  FSETP.NEU.FTZ.AND P0, PT, R3, R10, PT ;  /* 0x0000000a0300720b */ /* 0x000fe40003f1d000 */
[----:B------:R-:W-:Y:S02]  /*1180*/  SEL R10, R11, RZ, P2 ;  /* 0x000000ff0b0a7207 */ /* 0x000fe40001000000 */
[----:B------:R-:W-:Y:S02]  /*1190*/  ISETP.NE.AND P1, PT, R12, RZ, P1 ;  /* 0x000000ff0c00720c */ /* 0x000fe40000f25270 */
[----:B------:R-:W-:-:S02]  /*11a0*/  SHF.R.U32.HI R10, RZ, R10, R9 ;  /* 0x0000000aff0a7219 */ /* 0x000fc40000011609 */
[----:B------:R-:W-:Y:S02]  /*11b0*/  PLOP3.LUT P0, PT, P0, P1, PT, 0xf8, 0x8f ;  /* 0x00000000008f781c */ /* 0x000fe40000703f70 */
[----:B------:R-:W-:Y:S02]  /*11c0*/  SHF.R.U32.HI R12, RZ, 0x1, R10 ;  /* 0x00000001ff0c7819 */ /* 0x000fe4000001160a */
[----:B------:R-:W-:-:S04]  /*11d0*/  SEL R3, RZ, 0x1, !P0 ;  /* 0x00000001ff037807 */ /* 0x000fc80004000000 */
[----:B------:R-:W-:-:S04]  /*11e0*/  LOP3.LUT R3, R3, 0x1, R12, 0xf8, !PT ;  /* 0x0000000103037812 */ /* 0x000fc800078ef80c */
[----:B------:R-:W-:-:S04]  /*11f0*/  LOP3.LUT R3, R3, R10, RZ, 0xc0, !PT ;  /* 0x0000000a03037212 */ /* 0x000fc800078ec0ff */
[----:B------:R-:W-:-:S04]  /*1200*/  IADD3 R3, PT, PT, R12, R3, RZ ;  /* 0x000000030c037210 */ /* 0x000fc80007ffe0ff */
[----:B------:R-:W-:Y:S01]  /*1210*/  LOP3.LUT R0, R3, R0, RZ, 0xfc, !PT ;  /* 0x0000000003007212 */ /* 0x000fe200078efcff */
[----:B------:R-:W-:Y:S06]  /*1220*/  BRA `(.L_x_27) ;  /* 0x0000000000107947 */ /* 0x000fec0003800000 */
.L_x_26:
[----:B------:R-:W-:-:S04]  /*1230*/  LOP3.LUT R0, R0, 0x80000000, RZ, 0xc0, !PT ;  /* 0x8000000000007812 */ /* 0x000fc800078ec0ff */
[----:B------:R-:W-:Y:S01]  /*1240*/  LOP3.LUT R0, R0, 0x7f800000, RZ, 0xfc, !PT ;  /* 0x7f80000000007812 */ /* 0x000fe200078efcff */
[----:B------:R-:W-:Y:S06]  /*1250*/  BRA `(.L_x_27) ;  /* 0x0000000000047947 */ /* 0x000fec0003800000 */
.L_x_25:
[----:B------:R-:W-:-:S07]  /*1260*/  LEA R0, R10, R0, 0x17 ;  /* 0x000000000a007211 */ /* 0x000fce00078eb8ff */
.L_x_27:
[----:B------:R-:W-:Y:S05]  /*1270*/  BSYNC.RECONVERGENT B3 ;  /* 0x0000000000037941 */ /* 0x000fea0003800200 */
.L_x_24:
[----:B------:R-:W-:Y:S05]  /*1280*/  BRA `(.L_x_28) ;  /* 0x0000000000207947 */ /* 0x000fea0003800000 */
.L_x_23:
[----:B------:R-:W-:-:S04]  /*1290*/  LOP3.LUT R0, R3, 0x80000000, R0, 0x48, !PT ;  /* 0x8000000003007812 */ /* 0x000fc800078e4800 */
[----:B------:R-:W-:Y:S01]  /*12a0*/  LOP3.LUT R0, R0, 0x7f800000, RZ, 0xfc, !PT ;  /* 0x7f80000000007812 */ /* 0x000fe200078efcff */
[----:B------:R-:W-:Y:S06]  /*12b0*/  BRA `(.L_x_28) ;  /* 0x0000000000147947 */ /* 0x000fec0003800000 */
.L_x_22:
[----:B------:R-:W-:Y:S01]  /*12c0*/  LOP3.LUT R0, R3, 0x80000000, R0, 0x48, !PT ;  /* 0x8000000003007812 */ /* 0x000fe200078e4800 */
[----:B------:R-:W-:Y:S06]  /*12d0*/  BRA `(.L_x_28) ;  /* 0x00000000000c7947 */ /* 0x000fec0003800000 */
.L_x_21:
[----:B------:R-:W0:Y:S01]  /*12e0*/  MUFU.RSQ R0, -QNAN ;  /* 0xffc0000000007908 */ /* 0x000e220000001400 */
[----:B------:R-:W-:Y:S05]  /*12f0*/  BRA `(.L_x_28) ;  /* 0x0000000000047947 */ /* 0x000fea0003800000 */
.L_x_20:
[----:B------:R-:W-:-:S07]  /*1300*/  FADD.FTZ R0, R0, R3 ;  /* 0x0000000300007221 */ /* 0x000fce0000010000 */
.L_x_28:
[----:B------:R-:W-:Y:S05]  /*1310*/  BSYNC.RECONVERGENT B2 ;  /* 0x0000000000027941 */ /* 0x000fea0003800200 */
.L_x_18:
[----:B------:R-:W-:Y:S01]  /*1320*/  HFMA2 R9, -RZ, RZ, 0, 0 ;  /* 0x00000000ff097431 */ /* 0x000fe200000001ff */
[----:B0-----:R-:W-:-:S03]  /*1330*/  MOV R3, R0 ;  /* 0x0000000000037202 */ /* 0x001fc60000000f00 */
[----:B------:R-:W-:Y:S05]  /*1340*/  RET.REL.NODEC R8 `(_ZN19DiffusionSimulation9DiffusionEPPfS1_ffffff) ;  /* 0xffffffec082c7950 */ /* 0x000fea0003c3ffff */
.L_x_29:
[----:B------:R-:W-:-:S00]  /*1350*/  BRA `(.L_x_29) ;  /* 0xfffffffc00fc7947 */ /* 0x000fc0000383ffff */
[----:B------:R-:W-:-:S00]  /*1360*/  NOP ;  /* 0x0000000000007918 */ /* 0x000fc00000000000 */
        /* <DEDUP_REMOVED lines=9> */
.L_x_30:


//--------------------- .nv.shared.reserved.0     --------------------------
	.section	.nv.shared.reserved.0,"aw",@nobits
	.weak		__nv_reservedSMEM_offset_0_alias
	.size		__nv_reservedSMEM_offset_0_alias, 0, 64
	.other		__nv_reservedSMEM_offset_0_alias,@"STO_CUDA_RESERVED_SHARED STV_DEFAULT"
__nv_reservedSMEM_offset_0_alias:
	.zero		0
	.zero		64


//--------------------- .nv.constant0._ZN19DiffusionSimulation9DiffusionEPPfS1_ffffff --------------------------
	.section	.nv.constant0._ZN19DiffusionSimulation9DiffusionEPPfS1_ffffff,"a",@progbits
	.sectionflags	@""
	.align	4
.nv.constant0._ZN19DiffusionSimulation9DiffusionEPPfS1_ffffff:
	.zero		936


//--------------------- SYMBOLS --------------------------

	.type		.nv.reservedSmem.offset0,@object
	.size		.nv.reservedSmem.offset0,0x4
